	.headerflags	@"EF_CUDA_TEXMODE_UNIFIED EF_CUDA_64BIT_ADDRESS EF_CUDA_ACCELERATORS EF_CUDA_SM90 EF_CUDA_VIRTUAL_SM(EF_CUDA_SM90)"
	.elftype	@"ET_EXEC"


//--------------------- .nv.info                  --------------------------
	.section	.nv.info,"",@"SHT_CUDA_INFO"
	.align	4


	//----- nvinfo : EIATTR_REGCOUNT
	.align		4
        /*0000*/ 	.byte	0x04, 0x2f
        /*0002*/ 	.short	(.L_1 - .L_0)
	.align		4
.L_0:
        /*0004*/ 	.word	index@(triton_poi_fused_convolution_relu_threshold_backward_8)
        /*0008*/ 	.word	0x00000020


	//----- nvinfo : EIATTR_MIN_STACK_SIZE
	.align		4
.L_1:
        /*000c*/ 	.byte	0x04, 0x12
        /*000e*/ 	.short	(.L_3 - .L_2)
	.align		4
.L_2:
        /*0010*/ 	.word	index@(triton_poi_fused_convolution_relu_threshold_backward_8)
        /*0014*/ 	.word	0x00000000


	//----- nvinfo : EIATTR_FRAME_SIZE
	.align		4
.L_3:
        /*0018*/ 	.byte	0x04, 0x11
        /*001a*/ 	.short	(.L_5 - .L_4)
	.align		4
.L_4:
        /*001c*/ 	.word	index@(triton_poi_fused_convolution_relu_threshold_backward_8)
        /*0020*/ 	.word	0x00000000


	//----- nvinfo : EIATTR_MIN_STACK_SIZE
	.align		4
.L_5:
        /*0024*/ 	.byte	0x04, 0x12
        /*0026*/ 	.short	(.L_7 - .L_6)
	.align		4
.L_6:
        /*0028*/ 	.word	index@(triton_poi_fused_convolution_relu_threshold_backward_8)
        /*002c*/ 	.word	0x00000000
.L_7:


//--------------------- .nv.info.triton_poi_fused_convolution_relu_threshold_backward_8 --------------------------
	.section	.nv.info.triton_poi_fused_convolution_relu_threshold_backward_8,"",@"SHT_CUDA_INFO"
	.sectionflags	@""
	.align	4


	//----- nvinfo : EIATTR_CUDA_API_VERSION
	.align		4
        /*0000*/ 	.byte	0x04, 0x37
        /*0002*/ 	.short	(.L_9 - .L_8)
.L_8:
        /*0004*/ 	.word	0x0000007c


	//----- nvinfo : EIATTR_KPARAM_INFO
	.align		4
.L_9:
        /*0008*/ 	.byte	0x04, 0x17
        /*000a*/ 	.short	(.L_11 - .L_10)
.L_10:
        /*000c*/ 	.word	0x00000000
        /*0010*/ 	.short	0x0005
        /*0012*/ 	.short	0x0024
        /*0014*/ 	.byte	0x00, 0xf0, 0x11, 0x00


	//----- nvinfo : EIATTR_KPARAM_INFO
	.align		4
.L_11:
        /*0018*/ 	.byte	0x04, 0x17
        /*001a*/ 	.short	(.L_13 - .L_12)
.L_12:
        /*001c*/ 	.word	0x00000000
        /*0020*/ 	.short	0x0004
        /*0022*/ 	.short	0x0020
        /*0024*/ 	.byte	0x00, 0xf0, 0x11, 0x00


	//----- nvinfo : EIATTR_KPARAM_INFO
	.align		4
.L_13:
        /*0028*/ 	.byte	0x04, 0x17
        /*002a*/ 	.short	(.L_15 - .L_14)
.L_14:
        /*002c*/ 	.word	0x00000000
        /*0030*/ 	.short	0x0003
        /*0032*/ 	.short	0x0018
        /*0034*/ 	.byte	0x00, 0xf4, 0x21, 0x00


	//----- nvinfo : EIATTR_KPARAM_INFO
	.align		4
.L_15:
        /*0038*/ 	.byte	0x04, 0x17
        /*003a*/ 	.short	(.L_17 - .L_16)
.L_16:
        /*003c*/ 	.word	0x00000000
        /*0040*/ 	.short	0x0002
        /*0042*/ 	.short	0x0010
        /*0044*/ 	.byte	0x00, 0xf4, 0x21, 0x00


	//----- nvinfo : EIATTR_KPARAM_INFO
	.align		4
.L_17:
        /*0048*/ 	.byte	0x04, 0x17
        /*004a*/ 	.short	(.L_19 - .L_18)
.L_18:
        /*004c*/ 	.word	0x00000000
        /*0050*/ 	.short	0x0001
        /*0052*/ 	.short	0x0008
        /*0054*/ 	.byte	0x00, 0xf4, 0x21, 0x00


	//----- nvinfo : EIATTR_KPARAM_INFO
	.align		4
.L_19:
        /*0058*/ 	.byte	0x04, 0x17
        /*005a*/ 	.short	(.L_21 - .L_20)
.L_20:
        /*005c*/ 	.word	0x00000000
        /*0060*/ 	.short	0x0000
        /*0062*/ 	.short	0x0000
        /*0064*/ 	.byte	0x00, 0xf4, 0x21, 0x00


	//----- nvinfo : EIATTR_SPARSE_MMA_MASK
	.align		4
.L_21:
        /*0068*/ 	.byte	0x03, 0x50
        /*006a*/ 	.short	0x0000


	//----- nvinfo : EIATTR_MAXREG_COUNT
	.align		4
        /*006c*/ 	.byte	0x03, 0x1b
        /*006e*/ 	.short	0x00ff


	//----- nvinfo : EIATTR_EXIT_INSTR_OFFSETS
	.align		4
        /*0070*/ 	.byte	0x04, 0x1c
        /*0072*/ 	.short	(.L_23 - .L_22)


	//   ....[0]....
.L_22:
        /*0074*/ 	.word	0x00000d20


	//   ....[1]....
        /*0078*/ 	.word	0x00000d40


	//----- nvinfo : EIATTR_REQNTID
	.align		4
.L_23:
        /*007c*/ 	.byte	0x04, 0x10
        /*007e*/ 	.short	(.L_25 - .L_24)
.L_24:
        /*0080*/ 	.word	0x00000080
        /*0084*/ 	.word	0x00000001
        /*0088*/ 	.word	0x00000001


	//----- nvinfo : EIATTR_CBANK_PARAM_SIZE
	.align		4
.L_25:
        /*008c*/ 	.byte	0x03, 0x19
        /*008e*/ 	.short	0x0028


	//----- nvinfo : EIATTR_PARAM_CBANK
	.align		4
        /*0090*/ 	.byte	0x04, 0x0a
        /*0092*/ 	.short	(.L_27 - .L_26)
	.align		4
.L_26:
        /*0094*/ 	.word	index@(.nv.constant0.triton_poi_fused_convolution_relu_threshold_backward_8)
        /*0098*/ 	.short	0x0210
        /*009a*/ 	.short	0x0028


	//----- nvinfo : EIATTR_SW_WAR
	.align		4
.L_27:
        /*009c*/ 	.byte	0x04, 0x36
        /*009e*/ 	.short	(.L_29 - .L_28)
.L_28:
        /*00a0*/ 	.word	0x00000008
.L_29:


//--------------------- .nv.callgraph             --------------------------
	.section	.nv.callgraph,"",@"SHT_CUDA_CALLGRAPH"
	.align	4
	.sectionentsize	8
	.align		4
        /*0000*/ 	.word	0x00000000
	.align		4
        /*0004*/ 	.word	0xffffffff
	.align		4
        /*0008*/ 	.word	0x00000000
	.align		4
        /*000c*/ 	.word	0xfffffffe
	.align		4
        /*0010*/ 	.word	0x00000000
	.align		4
        /*0014*/ 	.word	0xfffffffd
	.align		4
        /*0018*/ 	.word	0x00000000
	.align		4
        /*001c*/ 	.word	0xfffffffc


//--------------------- .text.triton_poi_fused_convolution_relu_threshold_backward_8 --------------------------
	.section	.text.triton_poi_fused_convolution_relu_threshold_backward_8,"ax",@progbits
	.sectionflags	@"SHF_BARRIERS=1"
	.align	128
        .global         triton_poi_fused_convolution_relu_threshold_backward_8
        .type           triton_poi_fused_convolution_relu_threshold_backward_8,@function
        .size           triton_poi_fused_convolution_relu_threshold_backward_8,(.L_x_1 - triton_poi_fused_convolution_relu_threshold_backward_8)
        .other          triton_poi_fused_convolution_relu_threshold_backward_8,@"STO_CUDA_ENTRY STV_DEFAULT"
triton_poi_fused_convolution_relu_threshold_backward_8:
.text.triton_poi_fused_convolution_relu_threshold_backward_8:
[----:B------:R-:W0:Y:S01]  /*0000*/  LDC R1, c[0x0][0x28] ;  /* 0x00000a00ff017b82 */ /* 0x000e220000000800 */
[----:B------:R-:W1:Y:S07]  /*0010*/  S2R R0, SR_CTAID.Y ;  /* 0x0000000000007919 */ /* 0x000e6e0000002600 */
[----:B------:R-:W2:Y:S01]  /*0020*/  LDC.64 R20, c[0x0][0x210] ;  /* 0x00008400ff147b82 */ /* 0x000ea20000000a00 */
[----:B------:R-:W-:Y:S02]  /*0030*/  CS2R R12, SRZ ;  /* 0x00000000000c7805 */ /* 0x000fe4000001ff00 */
[----:B------:R-:W-:Y:S01]  /*0040*/  CS2R R14, SRZ ;  /* 0x00000000000e7805 */ /* 0x000fe2000001ff00 */
[----:B------:R-:W3:Y:S01]  /*0050*/  S2R R22, SR_TID.X ;  /* 0x0000000000167919 */ /* 0x000ee20000002100 */
[----:B------:R-:W-:Y:S01]  /*0060*/  CS2R R10, SRZ ;  /* 0x00000000000a7805 */ /* 0x000fe2000001ff00 */
[----:B------:R-:W-:Y:S01]  /*0070*/  ULDC.64 UR6, c[0x0][0x208] ;  /* 0x0000820000067ab9 */ /* 0x000fe20000000a00 */
[----:B------:R-:W4:Y:S01]  /*0080*/  S2R R25, SR_CTAID.X ;  /* 0x0000000000197919 */ /* 0x000f220000002500 */
[----:B-1----:R-:W-:-:S02]  /*0090*/  IMAD.SHL.U32 R0, R0, 0x40, RZ ;  /* 0x0000004000007824 */ /* 0x002fc400078e00ff */
[----:B---3--:R-:W-:Y:S01]  /*00a0*/  IMAD.SHL.U32 R3, R22, 0x8, RZ ;  /* 0x0000000816037824 */ /* 0x008fe200078e00ff */
[----:B------:R-:W-:Y:S01]  /*00b0*/  SHF.R.U32.HI R24, RZ, 0x3, R22 ;  /* 0x00000003ff187819 */ /* 0x000fe20000011616 */
[----:B----4-:R-:W-:-:S03]  /*00c0*/  IMAD.SHL.U32 R25, R25, 0x10, RZ ;  /* 0x0000001019197824 */ /* 0x010fc600078e00ff */
[----:B------:R-:W-:Y:S02]  /*00d0*/  LOP3.LUT R4, R0, 0x38, R3, 0xf8, !PT ;  /* 0x0000003800047812 */ /* 0x000fe400078ef803 */
[----:B------:R-:W1:Y:S01]  /*00e0*/  LDC.64 R2, c[0x0][0x218] ;  /* 0x00008600ff027b82 */ /* 0x000e620000000a00 */
[----:B------:R-:W-:Y:S02]  /*00f0*/  SGXT.U32 R24, R24, 0x4 ;  /* 0x000000041818781a */ /* 0x000fe40000000000 */
[C---:B------:R-:W-:Y:S01]  /*0100*/  LOP3.LUT R5, R4.reuse, 0x4, RZ, 0xfc, !PT ;  /* 0x0000000404057812 */ /* 0x040fe200078efcff */
[C---:B------:R-:W-:Y:S01]  /*0110*/  IMAD.HI R6, R4.reuse, 0x2aaaaaab, RZ ;  /* 0x2aaaaaab04067827 */ /* 0x040fe200078e02ff */
[----:B------:R-:W-:-:S03]  /*0120*/  ISETP.GE.AND P1, PT, R4, 0x300, PT ;  /* 0x000003000400780c */ /* 0x000fc60003f26270 */
[----:B------:R-:W-:Y:S01]  /*0130*/  IMAD.HI R8, R5, 0x2aaaaaab, RZ ;  /* 0x2aaaaaab05087827 */ /* 0x000fe200078e02ff */
[----:B------:R-:W-:-:S04]  /*0140*/  SHF.R.U32.HI R7, RZ, 0x1f, R6 ;  /* 0x0000001fff077819 */ /* 0x000fc80000011606 */
[----:B------:R-:W-:Y:S02]  /*0150*/  LEA.HI.SX32 R7, R6, R7, 0x1b ;  /* 0x0000000706077211 */ /* 0x000fe400078fdaff */
[----:B------:R-:W-:Y:S02]  /*0160*/  SHF.R.U32.HI R9, RZ, 0x1f, R8 ;  /* 0x0000001fff097819 */ /* 0x000fe40000011608 */
[----:B------:R-:W-:Y:S02]  /*0170*/  LOP3.LUT R6, R25, R24, RZ, 0xfc, !PT ;  /* 0x0000001819067212 */ /* 0x000fe400078efcff */
[----:B------:R-:W-:Y:S02]  /*0180*/  LEA.HI R8, R8, R9, RZ, 0x1b ;  /* 0x0000000908087211 */ /* 0x000fe400078fd8ff */
[----:B------:R-:W-:Y:S01]  /*0190*/  ISETP.GE.AND P0, PT, R6, 0x9, PT ;  /* 0x000000090600780c */ /* 0x000fe20003f06270 */
[C---:B------:R-:W-:Y:S02]  /*01a0*/  IMAD R6, R7.reuse, 0x9, R6 ;  /* 0x0000000907067824 */ /* 0x040fe400078e0206 */
[----:B------:R-:W-:Y:S01]  /*01b0*/  IMAD R5, R8, -0xc0, R5 ;  /* 0xffffff4008057824 */ /* 0x000fe200078e0205 */
[----:B------:R-:W-:Y:S01]  /*01c0*/  ISETP.LT.AND P0, PT, R4, 0x300, !P0 ;  /* 0x000003000400780c */ /* 0x000fe20004701270 */
[----:B------:R-:W-:Y:S01]  /*01d0*/  IMAD R6, R6, 0xc0, RZ ;  /* 0x000000c006067824 */ /* 0x000fe200078e02ff */
[----:B------:R-:W-:Y:S01]  /*01e0*/  CS2R R8, SRZ ;  /* 0x0000000000087805 */ /* 0x000fe2000001ff00 */
[----:B------:R-:W-:-:S02]  /*01f0*/  IMAD R7, R7, -0xc0, R4 ;  /* 0xffffff4007077824 */ /* 0x000fc400078e0204 */
[C---:B------:R-:W-:Y:S02]  /*0200*/  IMAD.IADD R27, R5.reuse, 0x1, R6 ;  /* 0x00000001051b7824 */ /* 0x040fe400078e0206 */
[----:B-1----:R-:W-:Y:S01]  /*0210*/  IMAD.WIDE R18, R5, 0x4, R2 ;  /* 0x0000000405127825 */ /* 0x002fe200078e0202 */
[----:B------:R-:W-:-:S03]  /*0220*/  CS2R R4, SRZ ;  /* 0x0000000000047805 */ /* 0x000fc6000001ff00 */
[----:B--2---:R-:W-:Y:S01]  /*0230*/  IMAD.WIDE R26, R27, 0x4, R20 ;  /* 0x000000041b1a7825 */ /* 0x004fe200078e0214 */
[----:B------:R1:W2:Y:S03]  /*0240*/  @!P1 LDG.E.EL.128 R12, desc[UR6][R18.64] ;  /* 0x00000006120c9981 */ /* 0x0002a6000c2e1d00 */
[C---:B------:R-:W-:Y:S01]  /*0250*/  IMAD.IADD R23, R7.reuse, 0x1, R6 ;  /* 0x0000000107177824 */ /* 0x040fe200078e0206 */
[----:B------:R-:W-:Y:S01]  /*0260*/  CS2R R16, SRZ ;  /* 0x0000000000107805 */ /* 0x000fe2000001ff00 */
[----:B------:R-:W-:Y:S01]  /*0270*/  IMAD.WIDE R2, R7, 0x4, R2 ;  /* 0x0000000407027825 */ /* 0x000fe200078e0202 */
[----:B------:R-:W-:Y:S01]  /*0280*/  CS2R R6, SRZ ;  /* 0x0000000000067805 */ /* 0x000fe2000001ff00 */
[----:B------:R3:W2:Y:S02]  /*0290*/  @P0 LDG.E.EL.128 R8, desc[UR6][R26.64] ;  /* 0x000000061a080981 */ /* 0x0006a4000c2e1d00 */
[----:B------:R-:W-:Y:S01]  /*02a0*/  IMAD.WIDE R20, R23, 0x4, R20 ;  /* 0x0000000417147825 */ /* 0x000fe200078e0214 */
[----:B-1----:R-:W-:-:S02]  /*02b0*/  CS2R R18, SRZ ;  /* 0x0000000000127805 */ /* 0x002fc4000001ff00 */
[----:B------:R1:W4:Y:S04]  /*02c0*/  @!P1 LDG.E.EL.128 R4, desc[UR6][R2.64] ;  /* 0x0000000602049981 */ /* 0x000328000c2e1d00 */
[----:B------:R-:W4:Y:S01]  /*02d0*/  @P0 LDG.E.EL.128 R16, desc[UR6][R20.64] ;  /* 0x0000000614100981 */ /* 0x000f22000c2e1d00 */
[----:B------:R-:W5:Y:S01]  /*02e0*/  S2UR UR5, SR_CgaCtaId ;  /* 0x00000000000579c3 */ /* 0x000f620000008800 */
[----:B---3--:R-:W-:Y:S01]  /*02f0*/  IMAD.SHL.U32 R26, R22, 0x80, RZ ;  /* 0x00000080161a7824 */ /* 0x008fe200078e00ff */
[----:B------:R-:W-:Y:S02]  /*0300*/  UMOV UR4, 0x400 ;  /* 0x0000040000047882 */ /* 0x000fe40000000000 */
[----:B-----5:R-:W-:Y:S01]  /*0310*/  UPRMT UR4, UR5, 0x654, UR4 ;  /* 0x0000065405047896 */ /* 0x020fe20008000004 */
[----:B--2---:R-:W-:Y:S01]  /*0320*/  FSETP.GEU.AND P1, PT, R11, -R15, PT ;  /* 0x8000000f0b00720b */ /* 0x004fe20003f2e000 */
[----:B------:R-:W-:Y:S01]  /*0330*/  FADD R11, R15, R11 ;  /* 0x0000000b0f0b7221 */ /* 0x000fe20000000000 */
[----:B------:R-:W-:-:S02]  /*0340*/  LOP3.LUT R15, R26, 0x380, RZ, 0xc0, !PT ;  /* 0x000003801a0f7812 */ /* 0x000fc400078ec0ff */
[----:B------:R-:W-:Y:S01]  /*0350*/  FSETP.GEU.AND P2, PT, R10, -R14, PT ;  /* 0x8000000e0a00720b */ /* 0x000fe20003f4e000 */
[----:B------:R-:W-:Y:S01]  /*0360*/  FADD R10, R14, R10 ;  /* 0x0000000a0e0a7221 */ /* 0x000fe20000000000 */
[----:B-1----:R-:W-:Y:S02]  /*0370*/  LOP3.LUT R2, R15, R24, RZ, 0xfc, !PT ;  /* 0x000000180f027212 */ /* 0x002fe400078efcff */
[----:B------:R-:W-:Y:S01]  /*0380*/  FSETP.GEU.AND P3, PT, R9, -R13, PT ;  /* 0x8000000d0900720b */ /* 0x000fe20003f6e000 */
[----:B----4-:R-:W-:Y:S01]  /*0390*/  FADD R26, R5, R17 ;  /* 0x00000011051a7221 */ /* 0x010fe20000000000 */
[----:B------:R-:W-:Y:S01]  /*03a0*/  FSETP.GEU.AND P5, PT, R16, -R4, PT ;  /* 0x800000041000720b */ /* 0x000fe20003fae000 */
[----:B------:R-:W-:Y:S01]  /*03b0*/  FADD R4, R4, R16 ;  /* 0x0000001004047221 */ /* 0x000fe20000000000 */
[----:B------:R-:W-:Y:S01]  /*03c0*/  FSETP.GEU.AND P6, PT, R17, -R5, PT ;  /* 0x800000051100720b */ /* 0x000fe20003fce000 */
[----:B------:R-:W-:Y:S01]  /*03d0*/  FADD R9, R13, R9 ;  /* 0x000000090d097221 */ /* 0x000fe20000000000 */
[C---:B------:R-:W-:Y:S01]  /*03e0*/  LOP3.LUT R21, R15.reuse, 0x10, RZ, 0xfc, !PT ;  /* 0x000000100f157812 */ /* 0x040fe200078efcff */
[----:B------:R-:W-:Y:S01]  /*03f0*/  FADD R5, R12, R8 ;  /* 0x000000080c057221 */ /* 0x000fe20000000000 */
[----:B------:R-:W-:-:S02]  /*0400*/  LOP3.LUT R20, R15, 0x20, RZ, 0xfc, !PT ;  /* 0x000000200f147812 */ /* 0x000fc400078efcff */
[C---:B------:R-:W-:Y:S02]  /*0410*/  LOP3.LUT R14, R15.reuse, 0x30, RZ, 0xfc, !PT ;  /* 0x000000300f0e7812 */ /* 0x040fe400078efcff */
[----:B------:R-:W-:Y:S02]  /*0420*/  FSETP.GEU.AND P4, PT, R8, -R12, PT ;  /* 0x8000000c0800720b */ /* 0x000fe40003f8e000 */
[C---:B------:R-:W-:Y:S02]  /*0430*/  LOP3.LUT R3, R15.reuse, 0x40, RZ, 0xfc, !PT ;  /* 0x000000400f037812 */ /* 0x040fe400078efcff */
[C---:B------:R-:W-:Y:S02]  /*0440*/  LOP3.LUT R13, R15.reuse, 0x50, RZ, 0xfc, !PT ;  /* 0x000000500f0d7812 */ /* 0x040fe400078efcff */
[C---:B------:R-:W-:Y:S02]  /*0450*/  LOP3.LUT R29, R15.reuse, 0x60, RZ, 0xfc, !PT ;  /* 0x000000600f1d7812 */ /* 0x040fe400078efcff */
[----:B------:R-:W-:-:S02]  /*0460*/  LEA.HI R24, R15, R2, RZ, 0x1c ;  /* 0x000000020f187211 */ /* 0x000fc400078fe0ff */
[----:B------:R-:W-:Y:S02]  /*0470*/  FSEL R8, R26, RZ, P6 ;  /* 0x000000ff1a087208 */ /* 0x000fe40003000000 */
[----:B------:R-:W-:Y:S02]  /*0480*/  FSEL R4, R4, RZ, P5 ;  /* 0x000000ff04047208 */ /* 0x000fe40002800000 */
[----:B------:R-:W-:Y:S02]  /*0490*/  LOP3.LUT R27, R15, 0x70, RZ, 0xfc, !PT ;  /* 0x000000700f1b7812 */ /* 0x000fe400078efcff */
[----:B------:R-:W-:Y:S01]  /*04a0*/  FSETP.GEU.AND P5, PT, R18, -R6, PT ;  /* 0x800000061200720b */ /* 0x000fe20003fae000 */
[----:B------:R-:W-:Y:S01]  /*04b0*/  FADD R6, R6, R18 ;  /* 0x0000001206067221 */ /* 0x000fe20000000000 */
[----:B------:R-:W-:Y:S01]  /*04c0*/  FSETP.GEU.AND P6, PT, R19, -R7, PT ;  /* 0x800000071300720b */ /* 0x000fe20003fce000 */
[----:B------:R-:W-:Y:S01]  /*04d0*/  FADD R19, R7, R19 ;  /* 0x0000001307137221 */ /* 0x000fe20000000000 */
[----:B------:R-:W-:-:S02]  /*04e0*/  LEA.HI R15, R21, R2, RZ, 0x1c ;  /* 0x00000002150f7211 */ /* 0x000fc400078fe0ff */
[-C--:B------:R-:W-:Y:S02]  /*04f0*/  LEA.HI R20, R20, R2.reuse, RZ, 0x1c ;  /* 0x0000000214147211 */ /* 0x080fe400078fe0ff */
[-C--:B------:R-:W-:Y:S02]  /*0500*/  LEA.HI R21, R14, R2.reuse, RZ, 0x1c ;  /* 0x000000020e157211 */ /* 0x080fe400078fe0ff */
[-C--:B------:R-:W-:Y:S02]  /*0510*/  LEA.HI R3, R3, R2.reuse, RZ, 0x1c ;  /* 0x0000000203037211 */ /* 0x080fe400078fe0ff */
[-C--:B------:R-:W-:Y:S02]  /*0520*/  LEA.HI R13, R13, R2.reuse, RZ, 0x1c ;  /* 0x000000020d0d7211 */ /* 0x080fe400078fe0ff */
[----:B------:R-:W-:Y:S02]  /*0530*/  LEA.HI R14, R29, R2, RZ, 0x1c ;  /* 0x000000021d0e7211 */ /* 0x000fe400078fe0ff */
[----:B------:R-:W-:-:S02]  /*0540*/  LEA R17, R24, UR4, 0x2 ;  /* 0x0000000418117c11 */ /* 0x000fc4000f8e10ff */
[----:B------:R-:W-:Y:S02]  /*0550*/  SHF.R.U32.HI R18, RZ, 0x4, R22 ;  /* 0x00000004ff127819 */ /* 0x000fe40000011616 */
[----:B------:R-:W-:Y:S01]  /*0560*/  LEA.HI R2, R27, R2, RZ, 0x1c ;  /* 0x000000021b027211 */ /* 0x000fe200078fe0ff */
[----:B------:R1:W-:Y:S01]  /*0570*/  STS [R17], R4 ;  /* 0x0000000411007388 */ /* 0x0003e20000000800 */
[----:B------:R-:W-:Y:S02]  /*0580*/  LEA R27, R15, UR4, 0x2 ;  /* 0x000000040f1b7c11 */ /* 0x000fe4000f8e10ff */
[----:B------:R-:W-:Y:S02]  /*0590*/  LEA R20, R20, UR4, 0x2 ;  /* 0x0000000414147c11 */ /* 0x000fe4000f8e10ff */
[----:B------:R-:W-:Y:S01]  /*05a0*/  FSEL R7, R6, RZ, P5 ;  /* 0x000000ff06077208 */ /* 0x000fe20002800000 */
[----:B------:R2:W-:Y:S01]  /*05b0*/  STS [R27+0x40], R8 ;  /* 0x000040081b007388 */ /* 0x0005e20000000800 */
[----:B------:R-:W-:-:S02]  /*05c0*/  FSEL R15, R19, RZ, P6 ;  /* 0x000000ff130f7208 */ /* 0x000fc40003000000 */
[----:B------:R-:W-:Y:S01]  /*05d0*/  LEA R16, R21, UR4, 0x2 ;  /* 0x0000000415107c11 */ /* 0x000fe2000f8e10ff */
[----:B------:R-:W-:Y:S01]  /*05e0*/  STS [R20+0x80], R7 ;  /* 0x0000800714007388 */ /* 0x000fe20000000800 */
[----:B------:R-:W-:Y:S02]  /*05f0*/  SGXT.U32 R19, R18, 0x3 ;  /* 0x000000031213781a */ /* 0x000fe40000000000 */
[----:B------:R-:W-:Y:S01]  /*0600*/  LEA R18, R3, UR4, 0x2 ;  /* 0x0000000403127c11 */ /* 0x000fe2000f8e10ff */
[----:B------:R-:W-:Y:S01]  /*0610*/  STS [R16+0xc0], R15 ;  /* 0x0000c00f10007388 */ /* 0x000fe20000000800 */
[----:B------:R-:W-:Y:S02]  /*0620*/  FSEL R5, R5, RZ, P4 ;  /* 0x000000ff05057208 */ /* 0x000fe40002000000 */
[----:B-1----:R-:W-:Y:S02]  /*0630*/  LEA R17, R13, UR4, 0x2 ;  /* 0x000000040d117c11 */ /* 0x002fe4000f8e10ff */
[----:B------:R-:W-:Y:S01]  /*0640*/  FSEL R6, R9, RZ, P3 ;  /* 0x000000ff09067208 */ /* 0x000fe20001800000 */
[----:B------:R-:W-:Y:S01]  /*0650*/  STS [R18+0x100], R5 ;  /* 0x0001000512007388 */ /* 0x000fe20000000800 */
[----:B------:R-:W-:-:S02]  /*0660*/  LEA R14, R14, UR4, 0x2 ;  /* 0x000000040e0e7c11 */ /* 0x000fc4000f8e10ff */
[----:B------:R-:W-:Y:S01]  /*0670*/  FSEL R9, R10, RZ, P2 ;  /* 0x000000ff0a097208 */ /* 0x000fe20001000000 */
[----:B------:R1:W-:Y:S01]  /*0680*/  STS [R17+0x140], R6 ;  /* 0x0001400611007388 */ /* 0x0003e20000000800 */
[----:B------:R-:W-:Y:S02]  /*0690*/  LEA R24, R2, UR4, 0x2 ;  /* 0x0000000402187c11 */ /* 0x000fe4000f8e10ff */
[----:B------:R-:W-:Y:S01]  /*06a0*/  FSEL R13, R11, RZ, P1 ;  /* 0x000000ff0b0d7208 */ /* 0x000fe20000800000 */
[----:B------:R-:W-:Y:S01]  /*06b0*/  STS [R14+0x180], R9 ;  /* 0x000180090e007388 */ /* 0x000fe20000000800 */
[----:B------:R-:W-:Y:S02]  /*06c0*/  LOP3.LUT R12, R22, 0x7f, RZ, 0xc0, !PT ;  /* 0x0000007f160c7812 */ /* 0x000fe400078ec0ff */
[----:B------:R-:W-:Y:S01]  /*06d0*/  LOP3.LUT R22, R25, 0xf, R22, 0xf8, !PT ;  /* 0x0000000f19167812 */ /* 0x000fe200078ef816 */
[----:B------:R3:W-:Y:S01]  /*06e0*/  STS [R24+0x1c0], R13 ;  /* 0x0001c00d18007388 */ /* 0x0007e20000000800 */
[----:B------:R-:W-:Y:S01]  /*06f0*/  LOP3.LUT R3, R12, 0x80, RZ, 0xfc, !PT ;  /* 0x000000800c037812 */ /* 0x000fe200078efcff */
[----:B------:R-:W-:Y:S01]  /*0700*/  IMAD.IADD R21, R19, 0x1, R12 ;  /* 0x0000000113157824 */ /* 0x000fe200078e020c */
[----:B------:R-:W-:-:S02]  /*0710*/  ISETP.GE.AND P1, PT, R22, 0x9, PT ;  /* 0x000000091600780c */ /* 0x000fc40003f26270 */
[----:B------:R-:W-:Y:S02]  /*0720*/  LEA.HI R10, R3, R12, RZ, 0x1c ;  /* 0x0000000c030a7211 */ /* 0x000fe400078fe0ff */
[----:B--2---:R-:W-:Y:S01]  /*0730*/  LEA R27, R21, UR4, 0x2 ;  /* 0x00000004151b7c11 */ /* 0x004fe2000f8e10ff */
[----:B------:R-:W-:Y:S01]  /*0740*/  BAR.SYNC.DEFER_BLOCKING 0x0 ;  /* 0x0000000000007b1d */ /* 0x000fe20000010000 */
[----:B------:R-:W-:Y:S02]  /*0750*/  LEA R10, R10, UR4, 0x2 ;  /* 0x000000040a0a7c11 */ /* 0x000fe4000f8e10ff */
[----:B-1----:R-:W-:Y:S02]  /*0760*/  LOP3.LUT R17, R0, R19, RZ, 0xfc, !PT ;  /* 0x0000001300117212 */ /* 0x002fe400078efcff */
[----:B------:R-:W-:-:S03]  /*0770*/  LOP3.LUT R20, R0, 0x8, R19, 0xfe, !PT ;  /* 0x0000000800147812 */ /* 0x000fc600078efe13 */
[----:B------:R-:W1:Y:S01]  /*0780*/  LDC.64 R2, c[0x0][0x220] ;  /* 0x00008800ff027b82 */ /* 0x000e620000000a00 */
[C---:B------:R-:W-:Y:S01]  /*0790*/  ISETP.LT.AND P3, PT, R17.reuse, 0x300, !P1 ;  /* 0x000003001100780c */ /* 0x040fe20004f61270 */
[----:B------:R-:W-:Y:S01]  /*07a0*/  IMAD R17, R17, 0x9, R22 ;  /* 0x0000000911117824 */ /* 0x000fe200078e0216 */
[----:B------:R-:W-:Y:S02]  /*07b0*/  LOP3.LUT R22, R0, 0x10, R19, 0xfe, !PT ;  /* 0x0000001000167812 */ /* 0x000fe400078efe13 */
[----:B---3--:R-:W-:Y:S02]  /*07c0*/  LOP3.LUT R24, R0, 0x18, R19, 0xfe, !PT ;  /* 0x0000001800187812 */ /* 0x008fe400078efe13 */
[----:B------:R-:W-:Y:S02]  /*07d0*/  LOP3.LUT R14, R0, 0x20, R19, 0xfe, !PT ;  /* 0x00000020000e7812 */ /* 0x000fe400078efe13 */
[----:B------:R-:W-:Y:S02]  /*07e0*/  LOP3.LUT R16, R0, 0x28, R19, 0xfe, !PT ;  /* 0x0000002800107812 */ /* 0x000fe400078efe13 */
[----:B------:R-:W-:-:S02]  /*07f0*/  LOP3.LUT R18, R0, 0x30, R19, 0xfe, !PT ;  /* 0x0000003000127812 */ /* 0x000fc400078efe13 */
[----:B------:R-:W-:Y:S02]  /*0800*/  ISETP.LT.AND P2, PT, R20, 0x300, !P1 ;  /* 0x000003001400780c */ /* 0x000fe40004f41270 */
[----:B------:R-:W-:Y:S02]  /*0810*/  FSETP.GTU.AND P4, PT, R8, RZ, PT ;  /* 0x000000ff0800720b */ /* 0x000fe40003f8c000 */
[----:B------:R-:W-:Y:S01]  /*0820*/  LOP3.LUT R19, R0, 0x38, R19, 0xfe, !PT ;  /* 0x0000003800137812 */ /* 0x000fe200078efe13 */
[----:B------:R-:W2:Y:S01]  /*0830*/  LDS R27, [R27] ;  /* 0x000000001b1b7984 */ /* 0x000ea20000000800 */
[C---:B------:R-:W-:Y:S02]  /*0840*/  LOP3.LUT R8, R12.reuse, 0x100, RZ, 0xfc, !PT ;  /* 0x000001000c087812 */ /* 0x040fe400078efcff */
[----:B------:R-:W-:Y:S01]  /*0850*/  LOP3.LUT R20, R12, 0x180, RZ, 0xfc, !PT ;  /* 0x000001800c147812 */ /* 0x000fe200078efcff */
[----:B------:R1:W3:Y:S01]  /*0860*/  LDS R21, [R10+0x200] ;  /* 0x000200000a157984 */ /* 0x0002e20000000800 */
[----:B------:R-:W-:Y:S01]  /*0870*/  ISETP.LT.AND P6, PT, R22, 0x300, !P1 ;  /* 0x000003001600780c */ /* 0x000fe20004fc1270 */
[----:B------:R-:W-:Y:S01]  /*0880*/  VIADD R22, R17, 0x48 ;  /* 0x0000004811167836 */ /* 0x000fe20000000000 */
[----:B------:R-:W-:-:S02]  /*0890*/  LOP3.LUT R0, R12, 0x200, RZ, 0xfc, !PT ;  /* 0x000002000c007812 */ /* 0x000fc400078efcff */
[----:B------:R-:W-:Y:S02]  /*08a0*/  ISETP.LT.AND P5, PT, R24, 0x300, !P1 ;  /* 0x000003001800780c */ /* 0x000fe40004fa1270 */
[----:B------:R-:W-:Y:S01]  /*08b0*/  LOP3.LUT R24, R12, 0x280, RZ, 0xfc, !PT ;  /* 0x000002800c187812 */ /* 0x000fe200078efcff */
[----:B-1----:R-:W-:Y:S01]  /*08c0*/  IMAD.WIDE R10, R17, 0x4, R2 ;  /* 0x00000004110a7825 */ /* 0x002fe200078e0202 */
[-C--:B------:R-:W-:Y:S02]  /*08d0*/  LEA.HI R8, R8, R12.reuse, RZ, 0x1c ;  /* 0x0000000c08087211 */ /* 0x080fe400078fe0ff */
[-C--:B------:R-:W-:Y:S02]  /*08e0*/  LEA.HI R20, R20, R12.reuse, RZ, 0x1c ;  /* 0x0000000c14147211 */ /* 0x080fe400078fe0ff */
[----:B------:R-:W-:Y:S02]  /*08f0*/  LEA.HI R0, R0, R12, RZ, 0x1c ;  /* 0x0000000c00007211 */ /* 0x000fe400078fe0ff */
[----:B------:R-:W-:-:S02]  /*0900*/  LOP3.LUT R29, R12, 0x300, RZ, 0xfc, !PT ;  /* 0x000003000c1d7812 */ /* 0x000fc400078efcff */
[----:B------:R-:W-:Y:S02]  /*0910*/  LOP3.LUT R25, R12, 0x380, RZ, 0xfc, !PT ;  /* 0x000003800c197812 */ /* 0x000fe400078efcff */
[-C--:B------:R-:W-:Y:S02]  /*0920*/  LEA.HI R29, R29, R12.reuse, RZ, 0x1c ;  /* 0x0000000c1d1d7211 */ /* 0x080fe400078fe0ff */
[----:B------:R-:W-:Y:S02]  /*0930*/  LEA.HI R25, R25, R12, RZ, 0x1c ;  /* 0x0000000c19197211 */ /* 0x000fe400078fe0ff */
[----:B------:R-:W-:Y:S01]  /*0940*/  LEA R29, R29, UR4, 0x2 ;  /* 0x000000041d1d7c11 */ /* 0x000fe2000f8e10ff */
[----:B--2---:R1:W-:Y:S01]  /*0950*/  @P3 STG.E desc[UR6][R10.64], R27 ;  /* 0x0000001b0a003986 */ /* 0x0043e2000c101906 */
[----:B------:R-:W-:Y:S02]  /*0960*/  FSETP.GTU.AND P3, PT, R7, RZ, PT ;  /* 0x000000ff0700720b */ /* 0x000fe40003f6c000 */
[----:B------:R-:W-:-:S02]  /*0970*/  LEA R7, R20, UR4, 0x2 ;  /* 0x0000000414077c11 */ /* 0x000fc4000f8e10ff */
[----:B------:R-:W-:Y:S02]  /*0980*/  SEL R20, RZ, 0x1, P4 ;  /* 0x00000001ff147807 */ /* 0x000fe40002000000 */
[----:B------:R-:W-:Y:S02]  /*0990*/  FSETP.GTU.AND P4, PT, R9, RZ, PT ;  /* 0x000000ff0900720b */ /* 0x000fe40003f8c000 */
[----:B------:R-:W-:Y:S01]  /*09a0*/  LDS R7, [R7+0x600] ;  /* 0x0006000007077984 */ /* 0x000fe20000000800 */
[----:B-1----:R-:W-:Y:S01]  /*09b0*/  IMAD.WIDE R10, R22, 0x4, R2 ;  /* 0x00000004160a7825 */ /* 0x002fe200078e0202 */
[----:B------:R-:W-:Y:S02]  /*09c0*/  LEA.HI R22, R24, R12, RZ, 0x1c ;  /* 0x0000000c18167211 */ /* 0x000fe400078fe0ff */
[----:B------:R-:W-:Y:S01]  /*09d0*/  LEA R24, R8, UR4, 0x2 ;  /* 0x0000000408187c11 */ /* 0x000fe2000f8e10ff */
[----:B------:R-:W-:Y:S01]  /*09e0*/  VIADD R27, R17, 0x1f8 ;  /* 0x000001f8111b7836 */ /* 0x000fe20000000000 */
[----:B------:R-:W-:Y:S01]  /*09f0*/  LEA R8, R0, UR4, 0x2 ;  /* 0x0000000400087c11 */ /* 0x000fe2000f8e10ff */
[----:B---3--:R1:W-:Y:S01]  /*0a00*/  @P2 STG.E desc[UR6][R10.64], R21 ;  /* 0x000000150a002986 */ /* 0x0083e2000c101906 */
[----:B------:R-:W-:-:S02]  /*0a10*/  LEA R22, R22, UR4, 0x2 ;  /* 0x0000000416167c11 */ /* 0x000fc4000f8e10ff */
[----:B------:R-:W-:Y:S01]  /*0a20*/  LEA R12, R25, UR4, 0x2 ;  /* 0x00000004190c7c11 */ /* 0x000fe2000f8e10ff */
[----:B------:R-:W2:Y:S01]  /*0a30*/  LDS R0, [R24+0x400] ;  /* 0x0004000018007984 */ /* 0x000ea20000000800 */
[----:B------:R-:W-:Y:S01]  /*0a40*/  FSETP.GTU.AND P2, PT, R15, RZ, PT ;  /* 0x000000ff0f00720b */ /* 0x000fe20003f4c000 */
[----:B------:R-:W-:Y:S01]  /*0a50*/  VIADD R25, R17, 0x1b0 ;  /* 0x000001b011197836 */ /* 0x000fe20000000000 */
[----:B------:R-:W-:Y:S01]  /*0a60*/  ULDC.64 UR4, c[0x0][0x228] ;  /* 0x00008a0000047ab9 */ /* 0x000fe20000000a00 */
[----:B------:R-:W3:Y:S01]  /*0a70*/  LDS R8, [R8+0x800] ;  /* 0x0008000008087984 */ /* 0x000ee20000000800 */
[----:B------:R-:W-:Y:S02]  /*0a80*/  SEL R15, RZ, 0x1, P2 ;  /* 0x00000001ff0f7807 */ /* 0x000fe40001000000 */
[----:B------:R-:W-:Y:S01]  /*0a90*/  FSETP.GTU.AND P2, PT, R4, RZ, PT ;  /* 0x000000ff0400720b */ /* 0x000fe20003f4c000 */
[----:B------:R4:W5:Y:S01]  /*0aa0*/  LDS R10, [R22+0xa00] ;  /* 0x000a0000160a7984 */ /* 0x0009620000000800 */
[----:B------:R-:W-:-:S02]  /*0ab0*/  SEL R4, RZ, 0x1, P3 ;  /* 0x00000001ff047807 */ /* 0x000fc40001800000 */
[----:B------:R-:W-:Y:S01]  /*0ac0*/  FSETP.GTU.AND P3, PT, R13, RZ, PT ;  /* 0x000000ff0d00720b */ /* 0x000fe20003f6c000 */
[----:B------:R-:W3:Y:S01]  /*0ad0*/  LDS R11, [R29+0xc00] ;  /* 0x000c00001d0b7984 */ /* 0x000ee20000000800 */
[----:B-1----:R-:W-:Y:S02]  /*0ae0*/  SEL R21, RZ, 0x1, P2 ;  /* 0x00000001ff157807 */ /* 0x002fe40001000000 */
[----:B------:R-:W-:Y:S01]  /*0af0*/  SEL R9, RZ, 0x1, P3 ;  /* 0x00000001ff097807 */ /* 0x000fe20001800000 */
[----:B------:R-:W1:Y:S01]  /*0b00*/  LDS R12, [R12+0xe00] ;  /* 0x000e00000c0c7984 */ /* 0x000e620000000800 */
[----:B------:R-:W-:Y:S02]  /*0b10*/  FSETP.GTU.AND P2, PT, R6, RZ, PT ;  /* 0x000000ff0600720b */ /* 0x000fe40003f4c000 */
[----:B------:R-:W-:Y:S02]  /*0b20*/  FSETP.GTU.AND P3, PT, R5, RZ, PT ;  /* 0x000000ff0500720b */ /* 0x000fe40003f6c000 */
[----:B------:R-:W-:-:S02]  /*0b30*/  SEL R6, RZ, 0x1, P4 ;  /* 0x00000001ff067807 */ /* 0x000fc40002000000 */
[----:B------:R-:W-:Y:S02]  /*0b40*/  ISETP.LT.AND P4, PT, R14, 0x300, !P1 ;  /* 0x000003000e00780c */ /* 0x000fe40004f81270 */
[----:B------:R-:W-:Y:S02]  /*0b50*/  SEL R5, RZ, 0x1, P2 ;  /* 0x00000001ff057807 */ /* 0x000fe40001000000 */
[----:B------:R-:W-:Y:S02]  /*0b60*/  SEL R14, RZ, 0x1, P3 ;  /* 0x00000001ff0e7807 */ /* 0x000fe40001800000 */
[----:B------:R-:W-:Y:S02]  /*0b70*/  PRMT R9, R6, 0x3340, R9 ;  /* 0x0000334006097816 */ /* 0x000fe40000000009 */
[----:B------:R-:W-:Y:S01]  /*0b80*/  PRMT R6, R14, 0x3340, R5 ;  /* 0x000033400e067816 */ /* 0x000fe20000000005 */
[----:B------:R-:W-:Y:S01]  /*0b90*/  VIADD R5, R17, 0x90 ;  /* 0x0000009011057836 */ /* 0x000fe20000000000 */
[----:B------:R-:W-:-:S02]  /*0ba0*/  ISETP.LT.AND P2, PT, R16, 0x300, !P1 ;  /* 0x000003001000780c */ /* 0x000fc40004f41270 */
[----:B------:R-:W-:Y:S02]  /*0bb0*/  ISETP.LT.AND P3, PT, R18, 0x300, !P1 ;  /* 0x000003001200780c */ /* 0x000fe40004f61270 */
[----:B------:R-:W-:Y:S01]  /*0bc0*/  PRMT R13, R4, 0x3340, R15 ;  /* 0x00003340040d7816 */ /* 0x000fe2000000000f */
[----:B------:R-:W-:Y:S01]  /*0bd0*/  VIADD R15, R17, 0xd8 ;  /* 0x000000d8110f7836 */ /* 0x000fe20000000000 */
[----:B------:R-:W-:Y:S01]  /*0be0*/  ISETP.LT.AND P1, PT, R19, 0x300, !P1 ;  /* 0x000003001300780c */ /* 0x000fe20004f21270 */
[----:B------:R-:W-:Y:S01]  /*0bf0*/  VIADD R19, R17, 0x120 ;  /* 0x0000012011137836 */ /* 0x000fe20000000000 */
[----:B----4-:R-:W-:Y:S01]  /*0c00*/  PRMT R22, R21, 0x3340, R20 ;  /* 0x0000334015167816 */ /* 0x010fe20000000014 */
[----:B------:R-:W-:-:S03]  /*0c10*/  IMAD.WIDE R4, R5, 0x4, R2 ;  /* 0x0000000405047825 */ /* 0x000fc600078e0202 */
[----:B------:R-:W-:Y:S01]  /*0c20*/  PRMT R22, R22, 0x5410, R13 ;  /* 0x0000541016167816 */ /* 0x000fe2000000000d */
[----:B------:R-:W-:Y:S01]  /*0c30*/  VIADD R21, R17, 0x168 ;  /* 0x0000016811157836 */ /* 0x000fe20000000000 */
[----:B--2---:R2:W-:Y:S01]  /*0c40*/  @P6 STG.E desc[UR6][R4.64], R0 ;  /* 0x0000000004006986 */ /* 0x0045e2000c101906 */
[----:B------:R-:W-:-:S04]  /*0c50*/  IMAD.WIDE R14, R15, 0x4, R2 ;  /* 0x000000040f0e7825 */ /* 0x000fc800078e0202 */
[--C-:B------:R-:W-:Y:S01]  /*0c60*/  IMAD.WIDE R16, R19, 0x4, R2.reuse ;  /* 0x0000000413107825 */ /* 0x100fe200078e0202 */
[----:B------:R2:W-:Y:S03]  /*0c70*/  @P5 STG.E desc[UR6][R14.64], R7 ;  /* 0x000000070e005986 */ /* 0x0005e6000c101906 */
[--C-:B------:R-:W-:Y:S01]  /*0c80*/  IMAD.WIDE R18, R21, 0x4, R2.reuse ;  /* 0x0000000415127825 */ /* 0x100fe200078e0202 */
[----:B---3--:R2:W-:Y:S01]  /*0c90*/  @P4 STG.E desc[UR6][R16.64], R8 ;  /* 0x0000000810004986 */ /* 0x0085e2000c101906 */
[----:B------:R-:W-:Y:S02]  /*0ca0*/  IADD3 R24, P4, R23, UR4, RZ ;  /* 0x0000000417187c10 */ /* 0x000fe4000ff9e0ff */
[----:B------:R-:W-:Y:S01]  /*0cb0*/  IMAD.WIDE R20, R25, 0x4, R2 ;  /* 0x0000000419147825 */ /* 0x000fe200078e0202 */
[----:B-----5:R2:W-:Y:S01]  /*0cc0*/  @P2 STG.E desc[UR6][R18.64], R10 ;  /* 0x0000000a12002986 */ /* 0x0205e2000c101906 */
[----:B------:R-:W-:-:S02]  /*0cd0*/  LEA.HI.X.SX32 R25, R23, UR5, 0x1, P4 ;  /* 0x0000000517197c11 */ /* 0x000fc4000a0f0eff */
[----:B------:R-:W-:Y:S01]  /*0ce0*/  IMAD.WIDE R2, R27, 0x4, R2 ;  /* 0x000000041b027825 */ /* 0x000fe200078e0202 */
[----:B0-----:R2:W-:Y:S01]  /*0cf0*/  @P3 STG.E desc[UR6][R20.64], R11 ;  /* 0x0000000b14003986 */ /* 0x0015e2000c101906 */
[----:B------:R-:W-:-:S03]  /*0d00*/  PRMT R23, R6, 0x5410, R9 ;  /* 0x0000541006177816 */ /* 0x000fc60000000009 */
[----:B-1----:R2:W-:Y:S01]  /*0d10*/  @P1 STG.E desc[UR6][R2.64], R12 ;  /* 0x0000000c02001986 */ /* 0x0025e2000c101906 */
[----:B------:R-:W-:Y:S05]  /*0d20*/  @!P0 EXIT ;  /* 0x000000000000894d */ /* 0x000fea0003800000 */
[----:B------:R-:W-:Y:S01]  /*0d30*/  STG.E.64 desc[UR6][R24.64], R22 ;  /* 0x0000001618007986 */ /* 0x000fe2000c101b06 */
[----:B------:R-:W-:Y:S05]  /*0d40*/  EXIT ;  /* 0x000000000000794d */ /* 0x000fea0003800000 */
.L_x_0:
[----:B------:R-:W-:-:S00]  /*0d50*/  BRA `(.L_x_0) ;  /* 0xfffffffc00fc7947 */ /* 0x000fc0000383ffff */
[----:B------:R-:W-:-:S00]  /*0d60*/  NOP ;  /* 0x0000000000007918 */ /* 0x000fc00000000000 */
        /* <DEDUP_REMOVED lines=9> */
.L_x_1:


//--------------------- .nv.shared.triton_poi_fused_convolution_relu_threshold_backward_8 --------------------------
	.section	.nv.shared.triton_poi_fused_convolution_relu_threshold_backward_8,"aw",@nobits
	.sectionflags	@""
	.align	16
	.zero		1024


//--------------------- .nv.constant0.triton_poi_fused_convolution_relu_threshold_backward_8 --------------------------
	.section	.nv.constant0.triton_poi_fused_convolution_relu_threshold_backward_8,"a",@progbits
	.sectionflags	@""
	.align	4
.nv.constant0.triton_poi_fused_convolution_relu_threshold_backward_8:
	.zero		568
